//
// Generated by NVIDIA NVVM Compiler
//
// Compiler Build ID: CL-36424714
// Cuda compilation tools, release 13.0, V13.0.88
// Based on NVVM 20.0.0
//

.version 9.0
.target sm_100
.address_size 64

	// .globl	_Z12simpleKernelPii

.visible .entry _Z12simpleKernelPii(
	.param .u64 .ptr .align 1 _Z12simpleKernelPii_param_0,
	.param .u32 _Z12simpleKernelPii_param_1
)
{
	.reg .pred 	%p<2>;
	.reg .b32 	%r<8>;
	.reg .b64 	%rd<5>;

	ld.param.u64 	%rd1, [_Z12simpleKernelPii_param_0];
	ld.param.u32 	%r2, [_Z12simpleKernelPii_param_1];
	mov.u32 	%r3, %tid.x;
	mov.u32 	%r4, %ctaid.x;
	mov.u32 	%r5, %ntid.x;
	mad.lo.s32 	%r1, %r4, %r5, %r3;
	setp.ge.s32 	%p1, %r1, %r2;
	@%p1 bra 	$L__BB0_2;
	cvta.to.global.u64 	%rd2, %rd1;
	mul.wide.s32 	%rd3, %r1, 4;
	add.s64 	%rd4, %rd2, %rd3;
	ld.global.u32 	%r6, [%rd4];
	shl.b32 	%r7, %r6, 1;
	st.global.u32 	[%rd4], %r7;
$L__BB0_2:
	ret;

}


// ===== COMPILED SASS (sm_100) =====

	.target	sm_100

	.elftype	@"ET_EXEC"


//--------------------- .note.nv.tkinfo           --------------------------
	.section	.note.nv.tkinfo,"",@"SHT_NOTE"
	.sectionflags	@"SHF_NOTE_NV_TKINFO"
	.tkinfo
        /*0018*/ 	.word	0x00000002
        /*0030*/ 	.string	""
        /*0030*/ 	.string	"ptxas"
        /*0030*/ 	.string	"Cuda compilation tools, release 13.0, V13.0.88"
        /*0030*/ 	.string	"Build cuda_13.0.r13.0/compiler.36424714_0"
        /*0030*/ 	.string	"-arch sm_100 -m 64 "



//--------------------- .note.nv.cuinfo           --------------------------
	.section	.note.nv.cuinfo,"",@"SHT_NOTE"
	.sectionflags	@"SHF_NOTE_NV_CUINFO"
        /*0018*/ 	.short	0x0002
        /*001a*/ 	.short	0x0064
        /*001c*/ 	.short	0x0082
	.zero		2


//--------------------- .nv.info                  --------------------------
	.section	.nv.info,"",@"SHT_CUDA_INFO"
	.align	4


	//----- nvinfo : EIATTR_REGCOUNT
	.align		4
        /*0000*/ 	.byte	0x04, 0x2f
        /*0002*/ 	.short	(.L_1 - .L_0)
	.align		4
.L_0:
        /*0004*/ 	.word	index@(_Z12simpleKernelPii)
        /*0008*/ 	.word	0x00000008


	//----- nvinfo : EIATTR_FRAME_SIZE
	.align		4
.L_1:
        /*000c*/ 	.byte	0x04, 0x11
        /*000e*/ 	.short	(.L_3 - .L_2)
	.align		4
.L_2:
        /*0010*/ 	.word	index@(_Z12simpleKernelPii)
        /*0014*/ 	.word	0x00000000


	//----- nvinfo : EIATTR_MIN_STACK_SIZE
	.align		4
.L_3:
        /*0018*/ 	.byte	0x04, 0x12
        /*001a*/ 	.short	(.L_5 - .L_4)
	.align		4
.L_4:
        /*001c*/ 	.word	index@(_Z12simpleKernelPii)
        /*0020*/ 	.word	0x00000000
.L_5:


//--------------------- .nv.compat                --------------------------
	.section	.nv.compat,"",@"SHT_CUDA_COMPAT_INFO"
	.align	4
        /*0000*/ 	.byte	0x02, 0x09, 0x00, 0x00, 0x02, 0x02, 0x01, 0x00, 0x02, 0x05, 0x05, 0x00, 0x03, 0x07, 0x01, 0x01
        /*0010*/ 	.byte	0x02, 0x03, 0x00, 0x00, 0x02, 0x06, 0x01, 0x00, 0x04, 0x0b, 0x08, 0x00, 0x09, 0x00, 0x00, 0x00
        /*0020*/ 	.byte	0x00, 0x00, 0x00, 0x00


//--------------------- .nv.info._Z12simpleKernelPii --------------------------
	.section	.nv.info._Z12simpleKernelPii,"",@"SHT_CUDA_INFO"
	.sectionflags	@""
	.align	4


	//----- nvinfo : EIATTR_CUDA_API_VERSION
	.align		4
        /*0000*/ 	.byte	0x04, 0x37
        /*0002*/ 	.short	(.L_7 - .L_6)
.L_6:
        /*0004*/ 	.word	0x00000082


	//----- nvinfo : EIATTR_KPARAM_INFO
	.align		4
.L_7:
        /*0008*/ 	.byte	0x04, 0x17
        /*000a*/ 	.short	(.L_9 - .L_8)
.L_8:
        /*000c*/ 	.word	0x00000000
        /*0010*/ 	.short	0x0001
        /*0012*/ 	.short	0x0008
        /*0014*/ 	.byte	0x00, 0xf0, 0x11, 0x00


	//----- nvinfo : EIATTR_KPARAM_INFO
	.align		4
.L_9:
        /*0018*/ 	.byte	0x04, 0x17
        /*001a*/ 	.short	(.L_11 - .L_10)
.L_10:
        /*001c*/ 	.word	0x00000000
        /*0020*/ 	.short	0x0000
        /*0022*/ 	.short	0x0000
        /*0024*/ 	.byte	0x00, 0xf5, 0x21, 0x00


	//----- nvinfo : EIATTR_SPARSE_MMA_MASK
	.align		4
.L_11:
        /*0028*/ 	.byte	0x03, 0x50
        /*002a*/ 	.short	0x0000


	//----- nvinfo : EIATTR_MAXREG_COUNT
	.align		4
        /*002c*/ 	.byte	0x03, 0x1b
        /*002e*/ 	.short	0x00ff


	//----- nvinfo : EIATTR_MERCURY_ISA_VERSION
	.align		4
        /*0030*/ 	.byte	0x03, 0x5f
        /*0032*/ 	.short	0x0101


	//----- nvinfo : EIATTR_VRC_CTA_INIT_COUNT
	.align		4
        /*0034*/ 	.byte	0x02, 0x4a
	.zero		1
	.zero		1


	//----- nvinfo : EIATTR_EXIT_INSTR_OFFSETS
	.align		4
        /*0038*/ 	.byte	0x04, 0x1c
        /*003a*/ 	.short	(.L_13 - .L_12)


	//   ....[0]....
.L_12:
        /*003c*/ 	.word	0x00000070


	//   ....[1]....
        /*0040*/ 	.word	0x000000e0


	//----- nvinfo : EIATTR_CBANK_PARAM_SIZE
	.align		4
.L_13:
        /*0044*/ 	.byte	0x03, 0x19
        /*0046*/ 	.short	0x000c


	//----- nvinfo : EIATTR_PARAM_CBANK
	.align		4
        /*0048*/ 	.byte	0x04, 0x0a
        /*004a*/ 	.short	(.L_15 - .L_14)
	.align		4
.L_14:
        /*004c*/ 	.word	index@(.nv.constant0._Z12simpleKernelPii)
        /*0050*/ 	.short	0x0380
        /*0052*/ 	.short	0x000c


	//----- nvinfo : EIATTR_SW_WAR
	.align		4
.L_15:
        /*0054*/ 	.byte	0x04, 0x36
        /*0056*/ 	.short	(.L_17 - .L_16)
.L_16:
        /*0058*/ 	.word	0x00000008
.L_17:


//--------------------- .nv.callgraph             --------------------------
	.section	.nv.callgraph,"",@"SHT_CUDA_CALLGRAPH"
	.align	4
	.sectionentsize	8
	.align		4
        /*0000*/ 	.word	0x00000000
	.align		4
        /*0004*/ 	.word	0xffffffff
	.align		4
        /*0008*/ 	.word	0x00000000
	.align		4
        /*000c*/ 	.word	0xfffffffe
	.align		4
        /*0010*/ 	.word	0x00000000
	.align		4
        /*0014*/ 	.word	0xfffffffd
	.align		4
        /*0018*/ 	.word	0x00000000
	.align		4
        /*001c*/ 	.word	0xfffffffc


//--------------------- .text._Z12simpleKernelPii --------------------------
	.section	.text._Z12simpleKernelPii,"ax",@progbits
	.align	128
        .global         _Z12simpleKernelPii
        .type           _Z12simpleKernelPii,@function
        .size           _Z12simpleKernelPii,(.L_x_1 - _Z12simpleKernelPii)
        .other          _Z12simpleKernelPii,@"STO_CUDA_ENTRY STV_DEFAULT"
_Z12simpleKernelPii:
.text._Z12simpleKernelPii:
[----:B------:R-:W-:Y:S01]  /*0000*/  LDC R1, c[0x0][0x37c] ;  /* 0x0000df00ff017b82 */ /* 0x000fe20000000800 */
[----:B------:R-:W0:Y:S07]  /*0010*/  S2R R5, SR_TID.X ;  /* 0x0000000000057919 */ /* 0x000e2e0000002100 */
[----:B------:R-:W0:Y:S01]  /*0020*/  S2UR UR4, SR_CTAID.X ;  /* 0x00000000000479c3 */ /* 0x000e220000002500 */
[----:B------:R-:W1:Y:S07]  /*0030*/  LDCU UR5, c[0x0][0x388] ;  /* 0x00007100ff0577ac */ /* 0x000e6e0008000800 */
[----:B------:R-:W0:Y:S02]  /*0040*/  LDC R0, c[0x0][0x360] ;  /* 0x0000d800ff007b82 */ /* 0x000e240000000800 */
[----:B0-----:R-:W-:-:S05]  /*0050*/  IMAD R5, R0, UR4, R5 ;  /* 0x0000000400057c24 */ /* 0x001fca000f8e0205 */
[----:B-1----:R-:W-:-:S13]  /*0060*/  ISETP.GE.AND P0, PT, R5, UR5, PT ;  /* 0x0000000505007c0c */ /* 0x002fda000bf06270 */
[----:B------:R-:W-:Y:S05]  /*0070*/  @P0 EXIT ;  /* 0x000000000000094d */ /* 0x000fea0003800000 */
[----:B------:R-:W0:Y:S01]  /*0080*/  LDC.64 R2, c[0x0][0x380] ;  /* 0x0000e000ff027b82 */ /* 0x000e220000000a00 */
[----:B------:R-:W1:Y:S01]  /*0090*/  LDCU.64 UR4, c[0x0][0x358] ;  /* 0x00006b00ff0477ac */ /* 0x000e620008000a00 */
[----:B0-----:R-:W-:-:S05]  /*00a0*/  IMAD.WIDE R2, R5, 0x4, R2 ;  /* 0x0000000405027825 */ /* 0x001fca00078e0202 */
[----:B-1----:R-:W2:Y:S02]  /*00b0*/  LDG.E R0, desc[UR4][R2.64] ;  /* 0x0000000402007981 */ /* 0x002ea4000c1e1900 */
[----:B--2---:R-:W-:-:S05]  /*00c0*/  SHF.L.U32 R5, R0, 0x1, RZ ;  /* 0x0000000100057819 */ /* 0x004fca00000006ff */
[----:B------:R-:W-:Y:S01]  /*00d0*/  STG.E desc[UR4][R2.64], R5 ;  /* 0x0000000502007986 */ /* 0x000fe2000c101904 */
[----:B------:R-:W-:Y:S05]  /*00e0*/  EXIT ;  /* 0x000000000000794d */ /* 0x000fea0003800000 */
.L_x_0:
[----:B------:R-:W-:-:S00]  /*00f0*/  BRA `(.L_x_0) ;  /* 0xfffffffc00fc7947 */ /* 0x000fc0000383ffff */
[----:B------:R-:W-:-:S00]  /*0100*/  NOP ;  /* 0x0000000000007918 */ /* 0x000fc00000000000 */
[----:B------:R-:W-:-:S00]  /*0110*/  NOP ;  /* 0x0000000000007918 */ /* 0x000fc00000000000 */
[----:B------:R-:W-:-:S00]  /*0120*/  NOP ;  /* 0x0000000000007918 */ /* 0x000fc00000000000 */
[----:B------:R-:W-:-:S00]  /*0130*/  NOP ;  /* 0x0000000000007918 */ /* 0x000fc00000000000 */
[----:B------:R-:W-:-:S00]  /*0140*/  NOP ;  /* 0x0000000000007918 */ /* 0x000fc00000000000 */
[----:B------:R-:W-:-:S00]  /*0150*/  NOP ;  /* 0x0000000000007918 */ /* 0x000fc00000000000 */
[----:B------:R-:W-:-:S00]  /*0160*/  NOP ;  /* 0x0000000000007918 */ /* 0x000fc00000000000 */
[----:B------:R-:W-:-:S00]  /*0170*/  NOP ;  /* 0x0000000000007918 */ /* 0x000fc00000000000 */
.L_x_1:


//--------------------- .nv.shared.reserved.0     --------------------------
	.section	.nv.shared.reserved.0,"aw",@nobits
	.weak		__nv_reservedSMEM_offset_0_alias
	.size		__nv_reservedSMEM_offset_0_alias, 0, 64
	.other		__nv_reservedSMEM_offset_0_alias,@"STO_CUDA_RESERVED_SHARED STV_DEFAULT"
__nv_reservedSMEM_offset_0_alias:
	.zero		0
	.zero		64


//--------------------- .nv.constant0._Z12simpleKernelPii --------------------------
	.section	.nv.constant0._Z12simpleKernelPii,"a",@progbits
	.sectionflags	@""
	.align	4
.nv.constant0._Z12simpleKernelPii:
	.zero		908


//--------------------- SYMBOLS --------------------------

	.type		.nv.reservedSmem.offset0,@object
	.size		.nv.reservedSmem.offset0,0x4
